	.headerflags	@"EF_CUDA_TEXMODE_UNIFIED EF_CUDA_64BIT_ADDRESS EF_CUDA_SM89 EF_CUDA_VIRTUAL_SM(EF_CUDA_SM89)"
	.elftype	@"ET_EXEC"


//--------------------- .nv.info                  --------------------------
	.section	.nv.info,"",@"SHT_CUDA_INFO"
	.align	4


	//----- nvinfo : EIATTR_REGCOUNT
	.align		4
        /*0000*/ 	.byte	0x04, 0x2f
        /*0002*/ 	.short	(.L_1 - .L_0)
	.align		4
.L_0:
        /*0004*/ 	.word	index@(triton__0d1d2d3d4d5d6de)
        /*0008*/ 	.word	0x00000013


	//----- nvinfo : EIATTR_MAX_STACK_SIZE
	.align		4
.L_1:
        /*000c*/ 	.byte	0x04, 0x23
        /*000e*/ 	.short	(.L_3 - .L_2)
	.align		4
.L_2:
        /*0010*/ 	.word	index@(triton__0d1d2d3d4d5d6de)
        /*0014*/ 	.word	0x00000000


	//----- nvinfo : EIATTR_MIN_STACK_SIZE
	.align		4
.L_3:
        /*0018*/ 	.byte	0x04, 0x12
        /*001a*/ 	.short	(.L_5 - .L_4)
	.align		4
.L_4:
        /*001c*/ 	.word	index@(triton__0d1d2d3d4d5d6de)
        /*0020*/ 	.word	0x00000000


	//----- nvinfo : EIATTR_FRAME_SIZE
	.align		4
.L_5:
        /*0024*/ 	.byte	0x04, 0x11
        /*0026*/ 	.short	(.L_7 - .L_6)
	.align		4
.L_6:
        /*0028*/ 	.word	index@(triton__0d1d2d3d4d5d6de)
        /*002c*/ 	.word	0x00000000
.L_7:


//--------------------- .nv.info.triton__0d1d2d3d4d5d6de --------------------------
	.section	.nv.info.triton__0d1d2d3d4d5d6de,"",@"SHT_CUDA_INFO"
	.align	4


	//----- nvinfo : EIATTR_CUDA_API_VERSION
	.align		4
        /*0000*/ 	.byte	0x04, 0x37
        /*0002*/ 	.short	(.L_9 - .L_8)
.L_8:
        /*0004*/ 	.word	0x0000007b


	//----- nvinfo : EIATTR_PARAM_CBANK
	.align		4
.L_9:
        /*0008*/ 	.byte	0x04, 0x0a
        /*000a*/ 	.short	(.L_11 - .L_10)
	.align		4
.L_10:
        /*000c*/ 	.word	index@(.nv.constant0.triton__0d1d2d3d4d5d6de)
        /*0010*/ 	.short	0x0160
        /*0012*/ 	.short	0x0034


	//----- nvinfo : EIATTR_CBANK_PARAM_SIZE
	.align		4
.L_11:
        /*0014*/ 	.byte	0x03, 0x19
        /*0016*/ 	.short	0x0034


	//----- nvinfo : EIATTR_KPARAM_INFO
	.align		4
        /*0018*/ 	.byte	0x04, 0x17
        /*001a*/ 	.short	(.L_13 - .L_12)
.L_12:
        /*001c*/ 	.word	0x00000000
        /*0020*/ 	.short	0x0006
        /*0022*/ 	.short	0x0030
        /*0024*/ 	.byte	0x00, 0xf0, 0x11, 0x00


	//----- nvinfo : EIATTR_KPARAM_INFO
	.align		4
.L_13:
        /*0028*/ 	.byte	0x04, 0x17
        /*002a*/ 	.short	(.L_15 - .L_14)
.L_14:
        /*002c*/ 	.word	0x00000000
        /*0030*/ 	.short	0x0005
        /*0032*/ 	.short	0x0028
        /*0034*/ 	.byte	0x00, 0xf0, 0x21, 0x00


	//----- nvinfo : EIATTR_KPARAM_INFO
	.align		4
.L_15:
        /*0038*/ 	.byte	0x04, 0x17
        /*003a*/ 	.short	(.L_17 - .L_16)
.L_16:
        /*003c*/ 	.word	0x00000000
        /*0040*/ 	.short	0x0004
        /*0042*/ 	.short	0x0020
        /*0044*/ 	.byte	0x00, 0xf0, 0x21, 0x00


	//----- nvinfo : EIATTR_KPARAM_INFO
	.align		4
.L_17:
        /*0048*/ 	.byte	0x04, 0x17
        /*004a*/ 	.short	(.L_19 - .L_18)
.L_18:
        /*004c*/ 	.word	0x00000000
        /*0050*/ 	.short	0x0003
        /*0052*/ 	.short	0x0018
        /*0054*/ 	.byte	0x00, 0xf0, 0x21, 0x00


	//----- nvinfo : EIATTR_KPARAM_INFO
	.align		4
.L_19:
        /*0058*/ 	.byte	0x04, 0x17
        /*005a*/ 	.short	(.L_21 - .L_20)
.L_20:
        /*005c*/ 	.word	0x00000000
        /*0060*/ 	.short	0x0002
        /*0062*/ 	.short	0x0010
        /*0064*/ 	.byte	0x00, 0xf0, 0x21, 0x00


	//----- nvinfo : EIATTR_KPARAM_INFO
	.align		4
.L_21:
        /*0068*/ 	.byte	0x04, 0x17
        /*006a*/ 	.short	(.L_23 - .L_22)
.L_22:
        /*006c*/ 	.word	0x00000000
        /*0070*/ 	.short	0x0001
        /*0072*/ 	.short	0x0008
        /*0074*/ 	.byte	0x00, 0xf0, 0x21, 0x00


	//----- nvinfo : EIATTR_KPARAM_INFO
	.align		4
.L_23:
        /*0078*/ 	.byte	0x04, 0x17
        /*007a*/ 	.short	(.L_25 - .L_24)
.L_24:
        /*007c*/ 	.word	0x00000000
        /*0080*/ 	.short	0x0000
        /*0082*/ 	.short	0x0000
        /*0084*/ 	.byte	0x00, 0xf0, 0x21, 0x00


	//----- nvinfo : EIATTR_MAXREG_COUNT
	.align		4
.L_25:
        /*0088*/ 	.byte	0x03, 0x1b
        /*008a*/ 	.short	0x00ff


	//----- nvinfo : EIATTR_EXIT_INSTR_OFFSETS
	.align		4
        /*008c*/ 	.byte	0x04, 0x1c
        /*008e*/ 	.short	(.L_27 - .L_26)


	//   ....[0]....
.L_26:
        /*0090*/ 	.word	0x000003b0


	//----- nvinfo : EIATTR_MAX_THREADS
	.align		4
.L_27:
        /*0094*/ 	.byte	0x04, 0x05
        /*0096*/ 	.short	(.L_29 - .L_28)
.L_28:
        /*0098*/ 	.word	0x00000080
        /*009c*/ 	.word	0x00000001
        /*00a0*/ 	.word	0x00000001
.L_29:


//--------------------- .nv.rel.action            --------------------------
	.section	.nv.rel.action,"",@"SHT_CUDA_RELOCINFO"
	.align	8
	.sectionentsize	8
        /*0000*/ 	.byte	0x73, 0x00, 0x00, 0x00, 0x00, 0x00, 0x00, 0x00, 0x00, 0x00, 0x00, 0x11, 0x25, 0x00, 0x05, 0x36


//--------------------- .nv.constant0.triton__0d1d2d3d4d5d6de --------------------------
	.section	.nv.constant0.triton__0d1d2d3d4d5d6de,"a",@progbits
	.align	4
.nv.constant0.triton__0d1d2d3d4d5d6de:
	.zero		404


//--------------------- .text.triton__0d1d2d3d4d5d6de --------------------------
	.section	.text.triton__0d1d2d3d4d5d6de,"ax",@progbits
	.sectioninfo	@"SHI_REGISTERS=19"
	.align	128
        .global         triton__0d1d2d3d4d5d6de
        .type           triton__0d1d2d3d4d5d6de,@function
        .size           triton__0d1d2d3d4d5d6de,(.L_x_1 - triton__0d1d2d3d4d5d6de)
        .other          triton__0d1d2d3d4d5d6de,@"STO_CUDA_ENTRY STV_DEFAULT"
triton__0d1d2d3d4d5d6de:
.text.triton__0d1d2d3d4d5d6de:
[----:B------:R-:W-:-:S02]  /*0000*/  MOV R1, c[0x0][0x28] ;  /* 0x00000a0000017a02 */ /* 0x000fc40000000f00 */
[----:B------:R-:W0:Y:S01]  /*0010*/  S2R R0, SR_TID.X ;  /* 0x0000000000007919 */ /* 0x000e220000002100 */
[----:B------:R-:W-:Y:S01]  /*0020*/  MOV R4, 0x4 ;  /* 0x0000000400047802 */ /* 0x000fe20000000f00 */
[----:B------:R-:W-:Y:S02]  /*0030*/  ULDC.64 UR4, c[0x0][0x118] ;  /* 0x0000460000047ab9 */ /* 0x000fe40000000a00 */
[----:B------:R-:W1:Y:S01]  /*0040*/  S2R R2, SR_CTAID.X ;  /* 0x0000000000027919 */ /* 0x000e620000002500 */
[----:B0-----:R-:W-:-:S04]  /*0050*/  SHF.L.U32 R0, R0, 0x1, RZ ;  /* 0x0000000100007819 */ /* 0x001fc800000006ff */
[----:B------:R-:W-:Y:S02]  /*0060*/  LOP3.LUT R3, R0, 0xfe, RZ, 0xc0, !PT ;  /* 0x000000fe00037812 */ /* 0x000fe400078ec0ff */
[----:B------:R-:W-:Y:S02]  /*0070*/  MOV R0, 0x2 ;  /* 0x0000000200007802 */ /* 0x000fe40000000f00 */
[----:B-1----:R-:W-:-:S05]  /*0080*/  LEA R3, R2, R3, 0x8 ;  /* 0x0000000302037211 */ /* 0x002fca00078e40ff */
[----:B------:R-:W-:-:S06]  /*0090*/  IMAD.WIDE R8, R3, R0, c[0x0][0x168] ;  /* 0x00005a0003087625 */ /* 0x000fcc00078e0200 */
[----:B------:R-:W2:Y:S01]  /*00a0*/  LDG.E R8, [R8.64] ;  /* 0x0000000408087981 */ /* 0x000ea2000c1e1900 */
[----:B------:R-:W-:-:S06]  /*00b0*/  IMAD.WIDE R4, R3, R4, c[0x0][0x170] ;  /* 0x00005c0003047625 */ /* 0x000fcc00078e0204 */
[----:B------:R-:W3:Y:S01]  /*00c0*/  LDG.E.64 R4, [R4.64] ;  /* 0x0000000404047981 */ /* 0x000ee2000c1e1b00 */
[----:B------:R-:W-:-:S04]  /*00d0*/  IMAD.WIDE R6, R3, R0, c[0x0][0x160] ;  /* 0x0000580003067625 */ /* 0x000fc800078e0200 */
[----:B------:R-:W-:Y:S02]  /*00e0*/  IMAD.WIDE R10, R3, R0, c[0x0][0x178] ;  /* 0x00005e00030a7625 */ /* 0x000fe400078e0200 */
[----:B------:R0:W4:Y:S04]  /*00f0*/  LDG.E R6, [R6.64] ;  /* 0x0000000406067981 */ /* 0x000128000c1e1900 */
[----:B------:R1:W5:Y:S01]  /*0100*/  LDG.E R10, [R10.64] ;  /* 0x000000040a0a7981 */ /* 0x000362000c1e1900 */
[----:B------:R-:W-:Y:S02]  /*0110*/  MOV R15, 0x3e095d4f ;  /* 0x3e095d4f000f7802 */ /* 0x000fe40000000f00 */
[C---:B--2---:R-:W-:Y:S02]  /*0120*/  SHF.L.U32 R12, R8.reuse, 0x10, RZ ;  /* 0x00000010080c7819 */ /* 0x044fe400000006ff */
[----:B------:R-:W-:-:S03]  /*0130*/  PRMT R2, R8, 0x7632, R2 ;  /* 0x0000763208027816 */ /* 0x000fc60000000002 */
[----:B------:R-:W-:Y:S01]  /*0140*/  FMUL R8, R12, R12 ;  /* 0x0000000c0c087220 */ /* 0x000fe20000400000 */
[----:B------:R-:W-:Y:S01]  /*0150*/  SHF.L.U32 R2, R2, 0x10, RZ ;  /* 0x0000001002027819 */ /* 0x000fe200000006ff */
[----:B---3--:R-:W-:Y:S01]  /*0160*/  FFMA R9, -R4, R4, 1 ;  /* 0x3f80000004097423 */ /* 0x008fe20000000104 */
[----:B------:R-:W-:Y:S01]  /*0170*/  FMUL R12, R12, 0.5 ;  /* 0x3f0000000c0c7820 */ /* 0x000fe20000400000 */
[----:B0-----:R-:W-:Y:S01]  /*0180*/  FFMA R7, R8, R15, 1 ;  /* 0x3f80000008077423 */ /* 0x001fe2000000000f */
[----:B------:R-:W-:Y:S01]  /*0190*/  FFMA R13, -R5, R5, 1 ;  /* 0x3f800000050d7423 */ /* 0x000fe20000000105 */
[C---:B------:R-:W-:Y:S01]  /*01a0*/  FMUL R14, R2.reuse, R2 ;  /* 0x00000002020e7220 */ /* 0x040fe20000400000 */
[----:B------:R-:W-:Y:S01]  /*01b0*/  FMUL R8, R2, 0.5 ;  /* 0x3f00000002087820 */ /* 0x000fe20000400000 */
[----:B------:R-:W-:Y:S01]  /*01c0*/  FMUL R9, R12, R9 ;  /* 0x000000090c097220 */ /* 0x000fe20000400000 */
[----:B------:R-:W-:Y:S01]  /*01d0*/  FMUL R2, R7, 0.79788458347320556641 ;  /* 0x3f4c422a07027820 */ /* 0x000fe20000400000 */
[----:B------:R-:W-:Y:S01]  /*01e0*/  FFMA R14, R14, R15, 1 ;  /* 0x3f8000000e0e7423 */ /* 0x000fe2000000000f */
[----:B------:R-:W-:Y:S01]  /*01f0*/  FMUL R13, R8, R13 ;  /* 0x0000000d080d7220 */ /* 0x000fe20000400000 */
[----:B-1----:R-:W-:Y:S01]  /*0200*/  FADD R11, R5, 1 ;  /* 0x3f800000050b7421 */ /* 0x002fe20000000000 */
[----:B------:R-:W-:Y:S01]  /*0210*/  FMUL R16, R9, R2 ;  /* 0x0000000209107220 */ /* 0x000fe20000400000 */
[----:B------:R-:W-:Y:S01]  /*0220*/  FADD R9, R4, 1 ;  /* 0x3f80000004097421 */ /* 0x000fe20000000000 */
[----:B----4-:R-:W-:Y:S01]  /*0230*/  PRMT R2, R6, 0x7632, R2 ;  /* 0x0000763206027816 */ /* 0x010fe20000000002 */
[----:B------:R-:W-:Y:S01]  /*0240*/  FMUL R14, R14, 0.79788458347320556641 ;  /* 0x3f4c422a0e0e7820 */ /* 0x000fe20000400000 */
[----:B-----5:R-:W-:Y:S01]  /*0250*/  PRMT R4, R10, 0x7632, R4 ;  /* 0x000076320a047816 */ /* 0x020fe20000000004 */
[----:B------:R-:W-:Y:S01]  /*0260*/  FFMA R16, R9, 0.5, R16 ;  /* 0x3f00000009107823 */ /* 0x000fe20000000010 */
[----:B------:R-:W-:Y:S01]  /*0270*/  SHF.L.U32 R6, R6, 0x10, RZ ;  /* 0x0000001006067819 */ /* 0x000fe200000006ff */
[----:B------:R-:W-:Y:S01]  /*0280*/  FMUL R14, R13, R14 ;  /* 0x0000000e0d0e7220 */ /* 0x000fe20000400000 */
[----:B------:R-:W-:Y:S01]  /*0290*/  SHF.L.U32 R5, R10, 0x10, RZ ;  /* 0x000000100a057819 */ /* 0x000fe200000006ff */
[----:B------:R-:W-:Y:S01]  /*02a0*/  FMUL R13, R12, R9 ;  /* 0x000000090c0d7220 */ /* 0x000fe20000400000 */
[----:B------:R-:W-:Y:S01]  /*02b0*/  SHF.L.U32 R2, R2, 0x10, RZ ;  /* 0x0000001002027819 */ /* 0x000fe200000006ff */
[----:B------:R-:W-:Y:S01]  /*02c0*/  FMUL R9, R8, R11 ;  /* 0x0000000b08097220 */ /* 0x000fe20000400000 */
[----:B------:R-:W-:Y:S01]  /*02d0*/  SHF.L.U32 R7, R4, 0x10, RZ ;  /* 0x0000001004077819 */ /* 0x000fe200000006ff */
[----:B------:R-:W-:Y:S01]  /*02e0*/  FFMA R14, R11, 0.5, R14 ;  /* 0x3f0000000b0e7823 */ /* 0x000fe2000000000e */
[C---:B------:R-:W-:Y:S01]  /*02f0*/  FMUL R5, R6.reuse, R5 ;  /* 0x0000000506057220 */ /* 0x040fe20000400000 */
[----:B------:R-:W-:-:S02]  /*0300*/  FMUL R13, R6, R13 ;  /* 0x0000000d060d7220 */ /* 0x000fc40000400000 */
[C---:B------:R-:W-:Y:S01]  /*0310*/  FMUL R7, R2.reuse, R7 ;  /* 0x0000000702077220 */ /* 0x040fe20000400000 */
[----:B------:R-:W-:Y:S01]  /*0320*/  FMUL R2, R2, R9 ;  /* 0x0000000902027220 */ /* 0x000fe20000400000 */
[----:B------:R-:W-:Y:S01]  /*0330*/  FMUL R16, R5, R16 ;  /* 0x0000001005107220 */ /* 0x000fe20000400000 */
[----:B------:R-:W-:Y:S01]  /*0340*/  IMAD.WIDE R4, R3, R0, c[0x0][0x180] ;  /* 0x0000600003047625 */ /* 0x000fe200078e0200 */
[----:B------:R-:W-:Y:S02]  /*0350*/  FMUL R7, R7, R14 ;  /* 0x0000000e07077220 */ /* 0x000fe40000400000 */
[----:B------:R-:W-:Y:S01]  /*0360*/  F2FP.BF16.F32.PACK_AB R13, R2, R13 ;  /* 0x0000000d020d723e */ /* 0x000fe200000010ff */
[----:B------:R-:W-:Y:S02]  /*0370*/  IMAD.WIDE R2, R3, R0, c[0x0][0x188] ;  /* 0x0000620003027625 */ /* 0x000fe400078e0200 */
[----:B------:R-:W-:Y:S02]  /*0380*/  F2FP.BF16.F32.PACK_AB R7, R7, R16 ;  /* 0x000000100707723e */ /* 0x000fe400000010ff */
[----:B------:R-:W-:Y:S04]  /*0390*/  STG.E [R4.64], R13 ;  /* 0x0000000d04007986 */ /* 0x000fe8000c101904 */
[----:B------:R-:W-:Y:S01]  /*03a0*/  STG.E [R2.64], R7 ;  /* 0x0000000702007986 */ /* 0x000fe2000c101904 */
[----:B------:R-:W-:Y:S05]  /*03b0*/  EXIT ;  /* 0x000000000000794d */ /* 0x000fea0003800000 */
.L_x_0:
[----:B------:R-:W-:-:S00]  /*03c0*/  BRA `(.L_x_0) ;  /* 0xfffffff000007947 */ /* 0x000fc0000383ffff */
[----:B------:R-:W-:-:S00]  /*03d0*/  NOP ;  /* 0x0000000000007918 */ /* 0x000fc00000000000 */
        /* <DEDUP_REMOVED lines=10> */
.L_x_1:
